//
// Generated by NVIDIA NVVM Compiler
//
// Compiler Build ID: CL-36424714
// Cuda compilation tools, release 13.0, V13.0.88
// Based on NVVM 20.0.0
//

.version 9.0
.target sm_100
.address_size 64

	// .globl	_ZN3cub18CUB_300001_SM_10006detail11EmptyKernelIvEEvv
.global .align 1 .b8 _ZN41_INTERNAL_0ff4ba96_4_k_cu_560d6ee0_2235094cuda3std3__45__cpo5beginE[1];
.global .align 1 .b8 _ZN41_INTERNAL_0ff4ba96_4_k_cu_560d6ee0_2235094cuda3std3__45__cpo3endE[1];
.global .align 1 .b8 _ZN41_INTERNAL_0ff4ba96_4_k_cu_560d6ee0_2235094cuda3std3__45__cpo6cbeginE[1];
.global .align 1 .b8 _ZN41_INTERNAL_0ff4ba96_4_k_cu_560d6ee0_2235094cuda3std3__45__cpo4cendE[1];
.global .align 1 .b8 _ZN41_INTERNAL_0ff4ba96_4_k_cu_560d6ee0_2235094cuda3std3__45__cpo6rbeginE[1];
.global .align 1 .b8 _ZN41_INTERNAL_0ff4ba96_4_k_cu_560d6ee0_2235094cuda3std3__45__cpo4rendE[1];
.global .align 1 .b8 _ZN41_INTERNAL_0ff4ba96_4_k_cu_560d6ee0_2235094cuda3std3__45__cpo7crbeginE[1];
.global .align 1 .b8 _ZN41_INTERNAL_0ff4ba96_4_k_cu_560d6ee0_2235094cuda3std3__45__cpo5crendE[1];
.global .align 1 .b8 _ZN41_INTERNAL_0ff4ba96_4_k_cu_560d6ee0_2235094cuda3std3__443_GLOBAL__N__0ff4ba96_4_k_cu_560d6ee0_2235096ignoreE[1];
.global .align 1 .b8 _ZN41_INTERNAL_0ff4ba96_4_k_cu_560d6ee0_2235094cuda3std3__419piecewise_constructE[1];
.global .align 1 .b8 _ZN41_INTERNAL_0ff4ba96_4_k_cu_560d6ee0_2235094cuda3std3__48in_placeE[1];
.global .align 1 .b8 _ZN41_INTERNAL_0ff4ba96_4_k_cu_560d6ee0_2235094cuda3std3__420unreachable_sentinelE[1];
.global .align 1 .b8 _ZN41_INTERNAL_0ff4ba96_4_k_cu_560d6ee0_2235094cuda3std3__47nulloptE[1];
.global .align 1 .b8 _ZN41_INTERNAL_0ff4ba96_4_k_cu_560d6ee0_2235094cuda3std3__48unexpectE[1];
.global .align 1 .b8 _ZN41_INTERNAL_0ff4ba96_4_k_cu_560d6ee0_2235094cuda3std6ranges3__45__cpo4swapE[1];
.global .align 1 .b8 _ZN41_INTERNAL_0ff4ba96_4_k_cu_560d6ee0_2235094cuda3std6ranges3__45__cpo9iter_moveE[1];
.global .align 1 .b8 _ZN41_INTERNAL_0ff4ba96_4_k_cu_560d6ee0_2235094cuda3std6ranges3__45__cpo5beginE[1];
.global .align 1 .b8 _ZN41_INTERNAL_0ff4ba96_4_k_cu_560d6ee0_2235094cuda3std6ranges3__45__cpo3endE[1];
.global .align 1 .b8 _ZN41_INTERNAL_0ff4ba96_4_k_cu_560d6ee0_2235094cuda3std6ranges3__45__cpo6cbeginE[1];
.global .align 1 .b8 _ZN41_INTERNAL_0ff4ba96_4_k_cu_560d6ee0_2235094cuda3std6ranges3__45__cpo4cendE[1];
.global .align 1 .b8 _ZN41_INTERNAL_0ff4ba96_4_k_cu_560d6ee0_2235094cuda3std6ranges3__45__cpo7advanceE[1];
.global .align 1 .b8 _ZN41_INTERNAL_0ff4ba96_4_k_cu_560d6ee0_2235094cuda3std6ranges3__45__cpo9iter_swapE[1];
.global .align 1 .b8 _ZN41_INTERNAL_0ff4ba96_4_k_cu_560d6ee0_2235094cuda3std6ranges3__45__cpo4nextE[1];
.global .align 1 .b8 _ZN41_INTERNAL_0ff4ba96_4_k_cu_560d6ee0_2235094cuda3std6ranges3__45__cpo4prevE[1];
.global .align 1 .b8 _ZN41_INTERNAL_0ff4ba96_4_k_cu_560d6ee0_2235094cuda3std6ranges3__45__cpo4dataE[1];
.global .align 1 .b8 _ZN41_INTERNAL_0ff4ba96_4_k_cu_560d6ee0_2235094cuda3std6ranges3__45__cpo5cdataE[1];
.global .align 1 .b8 _ZN41_INTERNAL_0ff4ba96_4_k_cu_560d6ee0_2235094cuda3std6ranges3__45__cpo4sizeE[1];
.global .align 1 .b8 _ZN41_INTERNAL_0ff4ba96_4_k_cu_560d6ee0_2235094cuda3std6ranges3__45__cpo5ssizeE[1];
.global .align 1 .b8 _ZN41_INTERNAL_0ff4ba96_4_k_cu_560d6ee0_2235094cuda3std6ranges3__45__cpo8distanceE[1];
.global .align 1 .b8 _ZN41_INTERNAL_0ff4ba96_4_k_cu_560d6ee0_2235096thrust24THRUST_300001_SM_1000_NS8cuda_cub3parE[1];
.global .align 1 .b8 _ZN41_INTERNAL_0ff4ba96_4_k_cu_560d6ee0_2235096thrust24THRUST_300001_SM_1000_NS8cuda_cub10par_nosyncE[1];
.global .align 1 .b8 _ZN41_INTERNAL_0ff4ba96_4_k_cu_560d6ee0_2235096thrust24THRUST_300001_SM_1000_NS6system6detail10sequential3seqE[1];
.global .align 1 .b8 _ZN41_INTERNAL_0ff4ba96_4_k_cu_560d6ee0_2235096thrust24THRUST_300001_SM_1000_NS12placeholders2_1E[1];
.global .align 1 .b8 _ZN41_INTERNAL_0ff4ba96_4_k_cu_560d6ee0_2235096thrust24THRUST_300001_SM_1000_NS12placeholders2_2E[1];
.global .align 1 .b8 _ZN41_INTERNAL_0ff4ba96_4_k_cu_560d6ee0_2235096thrust24THRUST_300001_SM_1000_NS12placeholders2_3E[1];
.global .align 1 .b8 _ZN41_INTERNAL_0ff4ba96_4_k_cu_560d6ee0_2235096thrust24THRUST_300001_SM_1000_NS12placeholders2_4E[1];
.global .align 1 .b8 _ZN41_INTERNAL_0ff4ba96_4_k_cu_560d6ee0_2235096thrust24THRUST_300001_SM_1000_NS12placeholders2_5E[1];
.global .align 1 .b8 _ZN41_INTERNAL_0ff4ba96_4_k_cu_560d6ee0_2235096thrust24THRUST_300001_SM_1000_NS12placeholders2_6E[1];
.global .align 1 .b8 _ZN41_INTERNAL_0ff4ba96_4_k_cu_560d6ee0_2235096thrust24THRUST_300001_SM_1000_NS12placeholders2_7E[1];
.global .align 1 .b8 _ZN41_INTERNAL_0ff4ba96_4_k_cu_560d6ee0_2235096thrust24THRUST_300001_SM_1000_NS12placeholders2_8E[1];
.global .align 1 .b8 _ZN41_INTERNAL_0ff4ba96_4_k_cu_560d6ee0_2235096thrust24THRUST_300001_SM_1000_NS12placeholders2_9E[1];
.global .align 1 .b8 _ZN41_INTERNAL_0ff4ba96_4_k_cu_560d6ee0_2235096thrust24THRUST_300001_SM_1000_NS12placeholders3_10E[1];
.global .align 1 .b8 _ZN41_INTERNAL_0ff4ba96_4_k_cu_560d6ee0_2235096thrust24THRUST_300001_SM_1000_NS3seqE[1];

.visible .entry _ZN3cub18CUB_300001_SM_10006detail11EmptyKernelIvEEvv()
{


	ret;

}


// ===== COMPILED SASS (sm_100) =====

	.target	sm_100

	.elftype	@"ET_EXEC"


//--------------------- .note.nv.tkinfo           --------------------------
	.section	.note.nv.tkinfo,"",@"SHT_NOTE"
	.sectionflags	@"SHF_NOTE_NV_TKINFO"
	.tkinfo
        /*0018*/ 	.word	0x00000002
        /*0030*/ 	.string	""
        /*0030*/ 	.string	"ptxas"
        /*0030*/ 	.string	"Cuda compilation tools, release 13.0, V13.0.88"
        /*0030*/ 	.string	"Build cuda_13.0.r13.0/compiler.36424714_0"
        /*0030*/ 	.string	"-arch sm_100 -m 64 "



//--------------------- .note.nv.cuinfo           --------------------------
	.section	.note.nv.cuinfo,"",@"SHT_NOTE"
	.sectionflags	@"SHF_NOTE_NV_CUINFO"
        /*0018*/ 	.short	0x0002
        /*001a*/ 	.short	0x0064
        /*001c*/ 	.short	0x0082
	.zero		2


//--------------------- .nv.info                  --------------------------
	.section	.nv.info,"",@"SHT_CUDA_INFO"
	.align	4


	//----- nvinfo : EIATTR_REGCOUNT
	.align		4
        /*0000*/ 	.byte	0x04, 0x2f
        /*0002*/ 	.short	(.L_44 - .L_43)
	.align		4
.L_43:
        /*0004*/ 	.word	index@(_ZN3cub18CUB_300001_SM_10006detail11EmptyKernelIvEEvv)
        /*0008*/ 	.word	0x00000004


	//----- nvinfo : EIATTR_FRAME_SIZE
	.align		4
.L_44:
        /*000c*/ 	.byte	0x04, 0x11
        /*000e*/ 	.short	(.L_46 - .L_45)
	.align		4
.L_45:
        /*0010*/ 	.word	index@(_ZN3cub18CUB_300001_SM_10006detail11EmptyKernelIvEEvv)
        /*0014*/ 	.word	0x00000000


	//----- nvinfo : EIATTR_MIN_STACK_SIZE
	.align		4
.L_46:
        /*0018*/ 	.byte	0x04, 0x12
        /*001a*/ 	.short	(.L_48 - .L_47)
	.align		4
.L_47:
        /*001c*/ 	.word	index@(_ZN3cub18CUB_300001_SM_10006detail11EmptyKernelIvEEvv)
        /*0020*/ 	.word	0x00000000
.L_48:


//--------------------- .nv.compat                --------------------------
	.section	.nv.compat,"",@"SHT_CUDA_COMPAT_INFO"
	.align	4
        /*0000*/ 	.byte	0x02, 0x09, 0x00, 0x00, 0x02, 0x02, 0x01, 0x00, 0x02, 0x05, 0x05, 0x00, 0x03, 0x07, 0x01, 0x01
        /*0010*/ 	.byte	0x02, 0x03, 0x00, 0x00, 0x02, 0x06, 0x01, 0x00, 0x04, 0x0b, 0x08, 0x00, 0x09, 0x00, 0x00, 0x00
        /*0020*/ 	.byte	0x00, 0x00, 0x00, 0x00


//--------------------- .nv.info._ZN3cub18CUB_300001_SM_10006detail11EmptyKernelIvEEvv --------------------------
	.section	.nv.info._ZN3cub18CUB_300001_SM_10006detail11EmptyKernelIvEEvv,"",@"SHT_CUDA_INFO"
	.sectionflags	@""
	.align	4


	//----- nvinfo : EIATTR_CUDA_API_VERSION
	.align		4
        /*0000*/ 	.byte	0x04, 0x37
        /*0002*/ 	.short	(.L_50 - .L_49)
.L_49:
        /*0004*/ 	.word	0x00000082


	//----- nvinfo : EIATTR_SPARSE_MMA_MASK
	.align		4
.L_50:
        /*0008*/ 	.byte	0x03, 0x50
        /*000a*/ 	.short	0x0000


	//----- nvinfo : EIATTR_MAXREG_COUNT
	.align		4
        /*000c*/ 	.byte	0x03, 0x1b
        /*000e*/ 	.short	0x00ff


	//----- nvinfo : EIATTR_MERCURY_ISA_VERSION
	.align		4
        /*0010*/ 	.byte	0x03, 0x5f
        /*0012*/ 	.short	0x0101


	//----- nvinfo : EIATTR_VRC_CTA_INIT_COUNT
	.align		4
        /*0014*/ 	.byte	0x02, 0x4a
	.zero		1
	.zero		1


	//----- nvinfo : EIATTR_EXIT_INSTR_OFFSETS
	.align		4
        /*0018*/ 	.byte	0x04, 0x1c
        /*001a*/ 	.short	(.L_52 - .L_51)


	//   ....[0]....
.L_51:
        /*001c*/ 	.word	0x00000010


	//----- nvinfo : EIATTR_SW_WAR
	.align		4
.L_52:
        /*0020*/ 	.byte	0x04, 0x36
        /*0022*/ 	.short	(.L_54 - .L_53)
.L_53:
        /*0024*/ 	.word	0x00000008
.L_54:


//--------------------- .nv.callgraph             --------------------------
	.section	.nv.callgraph,"",@"SHT_CUDA_CALLGRAPH"
	.align	4
	.sectionentsize	8
	.align		4
        /*0000*/ 	.word	0x00000000
	.align		4
        /*0004*/ 	.word	0xffffffff
	.align		4
        /*0008*/ 	.word	0x00000000
	.align		4
        /*000c*/ 	.word	0xfffffffe
	.align		4
        /*0010*/ 	.word	0x00000000
	.align		4
        /*0014*/ 	.word	0xfffffffd
	.align		4
        /*0018*/ 	.word	0x00000000
	.align		4
        /*001c*/ 	.word	0xfffffffc


//--------------------- .nv.constant4             --------------------------
	.section	.nv.constant4,"a",@progbits
	.align	8
	.align		8
.nv.constant4:
        /*0000*/ 	.dword	_ZN41_INTERNAL_0ff4ba96_4_k_cu_560d6ee0_2238374cuda3std3__45__cpo5beginE
	.align		8
        /*0008*/ 	.dword	_ZN41_INTERNAL_0ff4ba96_4_k_cu_560d6ee0_2238374cuda3std3__45__cpo3endE
	.align		8
        /*0010*/ 	.dword	_ZN41_INTERNAL_0ff4ba96_4_k_cu_560d6ee0_2238374cuda3std3__45__cpo6cbeginE
	.align		8
        /*0018*/ 	.dword	_ZN41_INTERNAL_0ff4ba96_4_k_cu_560d6ee0_2238374cuda3std3__45__cpo4cendE
	.align		8
        /*0020*/ 	.dword	_ZN41_INTERNAL_0ff4ba96_4_k_cu_560d6ee0_2238374cuda3std3__45__cpo6rbeginE
	.align		8
        /*0028*/ 	.dword	_ZN41_INTERNAL_0ff4ba96_4_k_cu_560d6ee0_2238374cuda3std3__45__cpo4rendE
	.align		8
        /*0030*/ 	.dword	_ZN41_INTERNAL_0ff4ba96_4_k_cu_560d6ee0_2238374cuda3std3__45__cpo7crbeginE
	.align		8
        /*0038*/ 	.dword	_ZN41_INTERNAL_0ff4ba96_4_k_cu_560d6ee0_2238374cuda3std3__45__cpo5crendE
	.align		8
        /*0040*/ 	.dword	_ZN41_INTERNAL_0ff4ba96_4_k_cu_560d6ee0_2238374cuda3std3__443_GLOBAL__N__0ff4ba96_4_k_cu_560d6ee0_2238376ignoreE
	.align		8
        /*0048*/ 	.dword	_ZN41_INTERNAL_0ff4ba96_4_k_cu_560d6ee0_2238374cuda3std3__419piecewise_constructE
	.align		8
        /*0050*/ 	.dword	_ZN41_INTERNAL_0ff4ba96_4_k_cu_560d6ee0_2238374cuda3std3__48in_placeE
	.align		8
        /*0058*/ 	.dword	_ZN41_INTERNAL_0ff4ba96_4_k_cu_560d6ee0_2238374cuda3std3__420unreachable_sentinelE
	.align		8
        /*0060*/ 	.dword	_ZN41_INTERNAL_0ff4ba96_4_k_cu_560d6ee0_2238374cuda3std3__47nulloptE
	.align		8
        /*0068*/ 	.dword	_ZN41_INTERNAL_0ff4ba96_4_k_cu_560d6ee0_2238374cuda3std3__48unexpectE
	.align		8
        /*0070*/ 	.dword	_ZN41_INTERNAL_0ff4ba96_4_k_cu_560d6ee0_2238374cuda3std6ranges3__45__cpo4swapE
	.align		8
        /*0078*/ 	.dword	_ZN41_INTERNAL_0ff4ba96_4_k_cu_560d6ee0_2238374cuda3std6ranges3__45__cpo9iter_moveE
	.align		8
        /*0080*/ 	.dword	_ZN41_INTERNAL_0ff4ba96_4_k_cu_560d6ee0_2238374cuda3std6ranges3__45__cpo5beginE
	.align		8
        /*0088*/ 	.dword	_ZN41_INTERNAL_0ff4ba96_4_k_cu_560d6ee0_2238374cuda3std6ranges3__45__cpo3endE
	.align		8
        /*0090*/ 	.dword	_ZN41_INTERNAL_0ff4ba96_4_k_cu_560d6ee0_2238374cuda3std6ranges3__45__cpo6cbeginE
	.align		8
        /*0098*/ 	.dword	_ZN41_INTERNAL_0ff4ba96_4_k_cu_560d6ee0_2238374cuda3std6ranges3__45__cpo4cendE
	.align		8
        /*00a0*/ 	.dword	_ZN41_INTERNAL_0ff4ba96_4_k_cu_560d6ee0_2238374cuda3std6ranges3__45__cpo7advanceE
	.align		8
        /*00a8*/ 	.dword	_ZN41_INTERNAL_0ff4ba96_4_k_cu_560d6ee0_2238374cuda3std6ranges3__45__cpo9iter_swapE
	.align		8
        /*00b0*/ 	.dword	_ZN41_INTERNAL_0ff4ba96_4_k_cu_560d6ee0_2238374cuda3std6ranges3__45__cpo4nextE
	.align		8
        /*00b8*/ 	.dword	_ZN41_INTERNAL_0ff4ba96_4_k_cu_560d6ee0_2238374cuda3std6ranges3__45__cpo4prevE
	.align		8
        /*00c0*/ 	.dword	_ZN41_INTERNAL_0ff4ba96_4_k_cu_560d6ee0_2238374cuda3std6ranges3__45__cpo4dataE
	.align		8
        /*00c8*/ 	.dword	_ZN41_INTERNAL_0ff4ba96_4_k_cu_560d6ee0_2238374cuda3std6ranges3__45__cpo5cdataE
	.align		8
        /*00d0*/ 	.dword	_ZN41_INTERNAL_0ff4ba96_4_k_cu_560d6ee0_2238374cuda3std6ranges3__45__cpo4sizeE
	.align		8
        /*00d8*/ 	.dword	_ZN41_INTERNAL_0ff4ba96_4_k_cu_560d6ee0_2238374cuda3std6ranges3__45__cpo5ssizeE
	.align		8
        /*00e0*/ 	.dword	_ZN41_INTERNAL_0ff4ba96_4_k_cu_560d6ee0_2238374cuda3std6ranges3__45__cpo8distanceE
	.align		8
        /*00e8*/ 	.dword	_ZN41_INTERNAL_0ff4ba96_4_k_cu_560d6ee0_2238376thrust24THRUST_300001_SM_1000_NS8cuda_cub3parE
	.align		8
        /*00f0*/ 	.dword	_ZN41_INTERNAL_0ff4ba96_4_k_cu_560d6ee0_2238376thrust24THRUST_300001_SM_1000_NS8cuda_cub10par_nosyncE
	.align		8
        /*00f8*/ 	.dword	_ZN41_INTERNAL_0ff4ba96_4_k_cu_560d6ee0_2238376thrust24THRUST_300001_SM_1000_NS6system6detail10sequential3seqE
	.align		8
        /*0100*/ 	.dword	_ZN41_INTERNAL_0ff4ba96_4_k_cu_560d6ee0_2238376thrust24THRUST_300001_SM_1000_NS12placeholders2_1E
	.align		8
        /*0108*/ 	.dword	_ZN41_INTERNAL_0ff4ba96_4_k_cu_560d6ee0_2238376thrust24THRUST_300001_SM_1000_NS12placeholders2_2E
	.align		8
        /*0110*/ 	.dword	_ZN41_INTERNAL_0ff4ba96_4_k_cu_560d6ee0_2238376thrust24THRUST_300001_SM_1000_NS12placeholders2_3E
	.align		8
        /*0118*/ 	.dword	_ZN41_INTERNAL_0ff4ba96_4_k_cu_560d6ee0_2238376thrust24THRUST_300001_SM_1000_NS12placeholders2_4E
	.align		8
        /*0120*/ 	.dword	_ZN41_INTERNAL_0ff4ba96_4_k_cu_560d6ee0_2238376thrust24THRUST_300001_SM_1000_NS12placeholders2_5E
	.align		8
        /*0128*/ 	.dword	_ZN41_INTERNAL_0ff4ba96_4_k_cu_560d6ee0_2238376thrust24THRUST_300001_SM_1000_NS12placeholders2_6E
	.align		8
        /*0130*/ 	.dword	_ZN41_INTERNAL_0ff4ba96_4_k_cu_560d6ee0_2238376thrust24THRUST_300001_SM_1000_NS12placeholders2_7E
	.align		8
        /*0138*/ 	.dword	_ZN41_INTERNAL_0ff4ba96_4_k_cu_560d6ee0_2238376thrust24THRUST_300001_SM_1000_NS12placeholders2_8E
	.align		8
        /*0140*/ 	.dword	_ZN41_INTERNAL_0ff4ba96_4_k_cu_560d6ee0_2238376thrust24THRUST_300001_SM_1000_NS12placeholders2_9E
	.align		8
        /*0148*/ 	.dword	_ZN41_INTERNAL_0ff4ba96_4_k_cu_560d6ee0_2238376thrust24THRUST_300001_SM_1000_NS12placeholders3_10E
	.align		8
        /*0150*/ 	.dword	_ZN41_INTERNAL_0ff4ba96_4_k_cu_560d6ee0_2238376thrust24THRUST_300001_SM_1000_NS3seqE


//--------------------- .text._ZN3cub18CUB_300001_SM_10006detail11EmptyKernelIvEEvv --------------------------
	.section	.text._ZN3cub18CUB_300001_SM_10006detail11EmptyKernelIvEEvv,"ax",@progbits
	.align	128
        .global         _ZN3cub18CUB_300001_SM_10006detail11EmptyKernelIvEEvv
        .type           _ZN3cub18CUB_300001_SM_10006detail11EmptyKernelIvEEvv,@function
        .size           _ZN3cub18CUB_300001_SM_10006detail11EmptyKernelIvEEvv,(.L_x_1 - _ZN3cub18CUB_300001_SM_10006detail11EmptyKernelIvEEvv)
        .other          _ZN3cub18CUB_300001_SM_10006detail11EmptyKernelIvEEvv,@"STO_CUDA_ENTRY STV_DEFAULT"
_ZN3cub18CUB_300001_SM_10006detail11EmptyKernelIvEEvv:
.text._ZN3cub18CUB_300001_SM_10006detail11EmptyKernelIvEEvv:
[----:B------:R-:W-:Y:S01]  /*0000*/  LDC R1, c[0x0][0x37c] ;  /* 0x0000df00ff017b82 */ /* 0x000fe20000000800 */
[----:B------:R-:W-:Y:S05]  /*0010*/  EXIT ;  /* 0x000000000000794d */ /* 0x000fea0003800000 */
.L_x_0:
[----:B------:R-:W-:-:S00]  /*0020*/  BRA `(.L_x_0) ;  /* 0xfffffffc00fc7947 */ /* 0x000fc0000383ffff */
[----:B------:R-:W-:-:S00]  /*0030*/  NOP ;  /* 0x0000000000007918 */ /* 0x000fc00000000000 */
        /* <DEDUP_REMOVED lines=12> */
.L_x_1:


//--------------------- .nv.shared.reserved.0     --------------------------
	.section	.nv.shared.reserved.0,"aw",@nobits
	.weak		__nv_reservedSMEM_offset_0_alias
	.size		__nv_reservedSMEM_offset_0_alias, 0, 64
	.other		__nv_reservedSMEM_offset_0_alias,@"STO_CUDA_RESERVED_SHARED STV_DEFAULT"
__nv_reservedSMEM_offset_0_alias:
	.zero		0
	.zero		64


//--------------------- .nv.global                --------------------------
	.section	.nv.global,"aw",@nobits
.nv.global:
	.type		_ZN41_INTERNAL_0ff4ba96_4_k_cu_560d6ee0_2238376thrust24THRUST_300001_SM_1000_NS3seqE,@object
	.size		_ZN41_INTERNAL_0ff4ba96_4_k_cu_560d6ee0_2238376thrust24THRUST_300001_SM_1000_NS3seqE,(_ZN41_INTERNAL_0ff4ba96_4_k_cu_560d6ee0_2238374cuda3std3__48in_placeE - _ZN41_INTERNAL_0ff4ba96_4_k_cu_560d6ee0_2238376thrust24THRUST_300001_SM_1000_NS3seqE)
_ZN41_INTERNAL_0ff4ba96_4_k_cu_560d6ee0_2238376thrust24THRUST_300001_SM_1000_NS3seqE:
	.zero		1
	.type		_ZN41_INTERNAL_0ff4ba96_4_k_cu_560d6ee0_2238374cuda3std3__48in_placeE,@object
	.size		_ZN41_INTERNAL_0ff4ba96_4_k_cu_560d6ee0_2238374cuda3std3__48in_placeE,(_ZN41_INTERNAL_0ff4ba96_4_k_cu_560d6ee0_2238374cuda3std6ranges3__45__cpo4sizeE - _ZN41_INTERNAL_0ff4ba96_4_k_cu_560d6ee0_2238374cuda3std3__48in_placeE)
_ZN41_INTERNAL_0ff4ba96_4_k_cu_560d6ee0_2238374cuda3std3__48in_placeE:
	.zero		1
	.type		_ZN41_INTERNAL_0ff4ba96_4_k_cu_560d6ee0_2238374cuda3std6ranges3__45__cpo4sizeE,@object
	.size		_ZN41_INTERNAL_0ff4ba96_4_k_cu_560d6ee0_2238374cuda3std6ranges3__45__cpo4sizeE,(_ZN41_INTERNAL_0ff4ba96_4_k_cu_560d6ee0_2238376thrust24THRUST_300001_SM_1000_NS12placeholders2_3E - _ZN41_INTERNAL_0ff4ba96_4_k_cu_560d6ee0_2238374cuda3std6ranges3__45__cpo4sizeE)
_ZN41_INTERNAL_0ff4ba96_4_k_cu_560d6ee0_2238374cuda3std6ranges3__45__cpo4sizeE:
	.zero		1
	.type		_ZN41_INTERNAL_0ff4ba96_4_k_cu_560d6ee0_2238376thrust24THRUST_300001_SM_1000_NS12placeholders2_3E,@object
	.size		_ZN41_INTERNAL_0ff4ba96_4_k_cu_560d6ee0_2238376thrust24THRUST_300001_SM_1000_NS12placeholders2_3E,(_ZN41_INTERNAL_0ff4ba96_4_k_cu_560d6ee0_2238374cuda3std3__45__cpo6cbeginE - _ZN41_INTERNAL_0ff4ba96_4_k_cu_560d6ee0_2238376thrust24THRUST_300001_SM_1000_NS12placeholders2_3E)
_ZN41_INTERNAL_0ff4ba96_4_k_cu_560d6ee0_2238376thrust24THRUST_300001_SM_1000_NS12placeholders2_3E:
	.zero		1
	.type		_ZN41_INTERNAL_0ff4ba96_4_k_cu_560d6ee0_2238374cuda3std3__45__cpo6cbeginE,@object
	.size		_ZN41_INTERNAL_0ff4ba96_4_k_cu_560d6ee0_2238374cuda3std3__45__cpo6cbeginE,(_ZN41_INTERNAL_0ff4ba96_4_k_cu_560d6ee0_2238374cuda3std6ranges3__45__cpo6cbeginE - _ZN41_INTERNAL_0ff4ba96_4_k_cu_560d6ee0_2238374cuda3std3__45__cpo6cbeginE)
_ZN41_INTERNAL_0ff4ba96_4_k_cu_560d6ee0_2238374cuda3std3__45__cpo6cbeginE:
	.zero		1
	.type		_ZN41_INTERNAL_0ff4ba96_4_k_cu_560d6ee0_2238374cuda3std6ranges3__45__cpo6cbeginE,@object
	.size		_ZN41_INTERNAL_0ff4ba96_4_k_cu_560d6ee0_2238374cuda3std6ranges3__45__cpo6cbeginE,(_ZN41_INTERNAL_0ff4ba96_4_k_cu_560d6ee0_2238376thrust24THRUST_300001_SM_1000_NS12placeholders2_7E - _ZN41_INTERNAL_0ff4ba96_4_k_cu_560d6ee0_2238374cuda3std6ranges3__45__cpo6cbeginE)
_ZN41_INTERNAL_0ff4ba96_4_k_cu_560d6ee0_2238374cuda3std6ranges3__45__cpo6cbeginE:
	.zero		1
	.type		_ZN41_INTERNAL_0ff4ba96_4_k_cu_560d6ee0_2238376thrust24THRUST_300001_SM_1000_NS12placeholders2_7E,@object
	.size		_ZN41_INTERNAL_0ff4ba96_4_k_cu_560d6ee0_2238376thrust24THRUST_300001_SM_1000_NS12placeholders2_7E,(_ZN41_INTERNAL_0ff4ba96_4_k_cu_560d6ee0_2238374cuda3std3__45__cpo7crbeginE - _ZN41_INTERNAL_0ff4ba96_4_k_cu_560d6ee0_2238376thrust24THRUST_300001_SM_1000_NS12placeholders2_7E)
_ZN41_INTERNAL_0ff4ba96_4_k_cu_560d6ee0_2238376thrust24THRUST_300001_SM_1000_NS12placeholders2_7E:
	.zero		1
	.type		_ZN41_INTERNAL_0ff4ba96_4_k_cu_560d6ee0_2238374cuda3std3__45__cpo7crbeginE,@object
	.size		_ZN41_INTERNAL_0ff4ba96_4_k_cu_560d6ee0_2238374cuda3std3__45__cpo7crbeginE,(_ZN41_INTERNAL_0ff4ba96_4_k_cu_560d6ee0_2238374cuda3std6ranges3__45__cpo4nextE - _ZN41_INTERNAL_0ff4ba96_4_k_cu_560d6ee0_2238374cuda3std3__45__cpo7crbeginE)
_ZN41_INTERNAL_0ff4ba96_4_k_cu_560d6ee0_2238374cuda3std3__45__cpo7crbeginE:
	.zero		1
	.type		_ZN41_INTERNAL_0ff4ba96_4_k_cu_560d6ee0_2238374cuda3std6ranges3__45__cpo4nextE,@object
	.size		_ZN41_INTERNAL_0ff4ba96_4_k_cu_560d6ee0_2238374cuda3std6ranges3__45__cpo4nextE,(_ZN41_INTERNAL_0ff4ba96_4_k_cu_560d6ee0_2238374cuda3std6ranges3__45__cpo4swapE - _ZN41_INTERNAL_0ff4ba96_4_k_cu_560d6ee0_2238374cuda3std6ranges3__45__cpo4nextE)
_ZN41_INTERNAL_0ff4ba96_4_k_cu_560d6ee0_2238374cuda3std6ranges3__45__cpo4nextE:
	.zero		1
	.type		_ZN41_INTERNAL_0ff4ba96_4_k_cu_560d6ee0_2238374cuda3std6ranges3__45__cpo4swapE,@object
	.size		_ZN41_INTERNAL_0ff4ba96_4_k_cu_560d6ee0_2238374cuda3std6ranges3__45__cpo4swapE,(_ZN41_INTERNAL_0ff4ba96_4_k_cu_560d6ee0_2238376thrust24THRUST_300001_SM_1000_NS8cuda_cub10par_nosyncE - _ZN41_INTERNAL_0ff4ba96_4_k_cu_560d6ee0_2238374cuda3std6ranges3__45__cpo4swapE)
_ZN41_INTERNAL_0ff4ba96_4_k_cu_560d6ee0_2238374cuda3std6ranges3__45__cpo4swapE:
	.zero		1
	.type		_ZN41_INTERNAL_0ff4ba96_4_k_cu_560d6ee0_2238376thrust24THRUST_300001_SM_1000_NS8cuda_cub10par_nosyncE,@object
	.size		_ZN41_INTERNAL_0ff4ba96_4_k_cu_560d6ee0_2238376thrust24THRUST_300001_SM_1000_NS8cuda_cub10par_nosyncE,(_ZN41_INTERNAL_0ff4ba96_4_k_cu_560d6ee0_2238376thrust24THRUST_300001_SM_1000_NS12placeholders2_9E - _ZN41_INTERNAL_0ff4ba96_4_k_cu_560d6ee0_2238376thrust24THRUST_300001_SM_1000_NS8cuda_cub10par_nosyncE)
_ZN41_INTERNAL_0ff4ba96_4_k_cu_560d6ee0_2238376thrust24THRUST_300001_SM_1000_NS8cuda_cub10par_nosyncE:
	.zero		1
	.type		_ZN41_INTERNAL_0ff4ba96_4_k_cu_560d6ee0_2238376thrust24THRUST_300001_SM_1000_NS12placeholders2_9E,@object
	.size		_ZN41_INTERNAL_0ff4ba96_4_k_cu_560d6ee0_2238376thrust24THRUST_300001_SM_1000_NS12placeholders2_9E,(_ZN41_INTERNAL_0ff4ba96_4_k_cu_560d6ee0_2238374cuda3std3__443_GLOBAL__N__0ff4ba96_4_k_cu_560d6ee0_2238376ignoreE - _ZN41_INTERNAL_0ff4ba96_4_k_cu_560d6ee0_2238376thrust24THRUST_300001_SM_1000_NS12placeholders2_9E)
_ZN41_INTERNAL_0ff4ba96_4_k_cu_560d6ee0_2238376thrust24THRUST_300001_SM_1000_NS12placeholders2_9E:
	.zero		1
	.type		_ZN41_INTERNAL_0ff4ba96_4_k_cu_560d6ee0_2238374cuda3std3__443_GLOBAL__N__0ff4ba96_4_k_cu_560d6ee0_2238376ignoreE,@object
	.size		_ZN41_INTERNAL_0ff4ba96_4_k_cu_560d6ee0_2238374cuda3std3__443_GLOBAL__N__0ff4ba96_4_k_cu_560d6ee0_2238376ignoreE,(_ZN41_INTERNAL_0ff4ba96_4_k_cu_560d6ee0_2238374cuda3std6ranges3__45__cpo4dataE - _ZN41_INTERNAL_0ff4ba96_4_k_cu_560d6ee0_2238374cuda3std3__443_GLOBAL__N__0ff4ba96_4_k_cu_560d6ee0_2238376ignoreE)
_ZN41_INTERNAL_0ff4ba96_4_k_cu_560d6ee0_2238374cuda3std3__443_GLOBAL__N__0ff4ba96_4_k_cu_560d6ee0_2238376ignoreE:
	.zero		1
	.type		_ZN41_INTERNAL_0ff4ba96_4_k_cu_560d6ee0_2238374cuda3std6ranges3__45__cpo4dataE,@object
	.size		_ZN41_INTERNAL_0ff4ba96_4_k_cu_560d6ee0_2238374cuda3std6ranges3__45__cpo4dataE,(_ZN41_INTERNAL_0ff4ba96_4_k_cu_560d6ee0_2238376thrust24THRUST_300001_SM_1000_NS12placeholders2_1E - _ZN41_INTERNAL_0ff4ba96_4_k_cu_560d6ee0_2238374cuda3std6ranges3__45__cpo4dataE)
_ZN41_INTERNAL_0ff4ba96_4_k_cu_560d6ee0_2238374cuda3std6ranges3__45__cpo4dataE:
	.zero		1
	.type		_ZN41_INTERNAL_0ff4ba96_4_k_cu_560d6ee0_2238376thrust24THRUST_300001_SM_1000_NS12placeholders2_1E,@object
	.size		_ZN41_INTERNAL_0ff4ba96_4_k_cu_560d6ee0_2238376thrust24THRUST_300001_SM_1000_NS12placeholders2_1E,(_ZN41_INTERNAL_0ff4ba96_4_k_cu_560d6ee0_2238374cuda3std3__45__cpo5beginE - _ZN41_INTERNAL_0ff4ba96_4_k_cu_560d6ee0_2238376thrust24THRUST_300001_SM_1000_NS12placeholders2_1E)
_ZN41_INTERNAL_0ff4ba96_4_k_cu_560d6ee0_2238376thrust24THRUST_300001_SM_1000_NS12placeholders2_1E:
	.zero		1
	.type		_ZN41_INTERNAL_0ff4ba96_4_k_cu_560d6ee0_2238374cuda3std3__45__cpo5beginE,@object
	.size		_ZN41_INTERNAL_0ff4ba96_4_k_cu_560d6ee0_2238374cuda3std3__45__cpo5beginE,(_ZN41_INTERNAL_0ff4ba96_4_k_cu_560d6ee0_2238374cuda3std6ranges3__45__cpo5beginE - _ZN41_INTERNAL_0ff4ba96_4_k_cu_560d6ee0_2238374cuda3std3__45__cpo5beginE)
_ZN41_INTERNAL_0ff4ba96_4_k_cu_560d6ee0_2238374cuda3std3__45__cpo5beginE:
	.zero		1
	.type		_ZN41_INTERNAL_0ff4ba96_4_k_cu_560d6ee0_2238374cuda3std6ranges3__45__cpo5beginE,@object
	.size		_ZN41_INTERNAL_0ff4ba96_4_k_cu_560d6ee0_2238374cuda3std6ranges3__45__cpo5beginE,(_ZN41_INTERNAL_0ff4ba96_4_k_cu_560d6ee0_2238376thrust24THRUST_300001_SM_1000_NS12placeholders2_5E - _ZN41_INTERNAL_0ff4ba96_4_k_cu_560d6ee0_2238374cuda3std6ranges3__45__cpo5beginE)
_ZN41_INTERNAL_0ff4ba96_4_k_cu_560d6ee0_2238374cuda3std6ranges3__45__cpo5beginE:
	.zero		1
	.type		_ZN41_INTERNAL_0ff4ba96_4_k_cu_560d6ee0_2238376thrust24THRUST_300001_SM_1000_NS12placeholders2_5E,@object
	.size		_ZN41_INTERNAL_0ff4ba96_4_k_cu_560d6ee0_2238376thrust24THRUST_300001_SM_1000_NS12placeholders2_5E,(_ZN41_INTERNAL_0ff4ba96_4_k_cu_560d6ee0_2238374cuda3std3__45__cpo6rbeginE - _ZN41_INTERNAL_0ff4ba96_4_k_cu_560d6ee0_2238376thrust24THRUST_300001_SM_1000_NS12placeholders2_5E)
_ZN41_INTERNAL_0ff4ba96_4_k_cu_560d6ee0_2238376thrust24THRUST_300001_SM_1000_NS12placeholders2_5E:
	.zero		1
	.type		_ZN41_INTERNAL_0ff4ba96_4_k_cu_560d6ee0_2238374cuda3std3__45__cpo6rbeginE,@object
	.size		_ZN41_INTERNAL_0ff4ba96_4_k_cu_560d6ee0_2238374cuda3std3__45__cpo6rbeginE,(_ZN41_INTERNAL_0ff4ba96_4_k_cu_560d6ee0_2238374cuda3std6ranges3__45__cpo7advanceE - _ZN41_INTERNAL_0ff4ba96_4_k_cu_560d6ee0_2238374cuda3std3__45__cpo6rbeginE)
_ZN41_INTERNAL_0ff4ba96_4_k_cu_560d6ee0_2238374cuda3std3__45__cpo6rbeginE:
	.zero		1
	.type		_ZN41_INTERNAL_0ff4ba96_4_k_cu_560d6ee0_2238374cuda3std6ranges3__45__cpo7advanceE,@object
	.size		_ZN41_INTERNAL_0ff4ba96_4_k_cu_560d6ee0_2238374cuda3std6ranges3__45__cpo7advanceE,(_ZN41_INTERNAL_0ff4ba96_4_k_cu_560d6ee0_2238374cuda3std3__47nulloptE - _ZN41_INTERNAL_0ff4ba96_4_k_cu_560d6ee0_2238374cuda3std6ranges3__45__cpo7advanceE)
_ZN41_INTERNAL_0ff4ba96_4_k_cu_560d6ee0_2238374cuda3std6ranges3__45__cpo7advanceE:
	.zero		1
	.type		_ZN41_INTERNAL_0ff4ba96_4_k_cu_560d6ee0_2238374cuda3std3__47nulloptE,@object
	.size		_ZN41_INTERNAL_0ff4ba96_4_k_cu_560d6ee0_2238374cuda3std3__47nulloptE,(_ZN41_INTERNAL_0ff4ba96_4_k_cu_560d6ee0_2238374cuda3std6ranges3__45__cpo8distanceE - _ZN41_INTERNAL_0ff4ba96_4_k_cu_560d6ee0_2238374cuda3std3__47nulloptE)
_ZN41_INTERNAL_0ff4ba96_4_k_cu_560d6ee0_2238374cuda3std3__47nulloptE:
	.zero		1
	.type		_ZN41_INTERNAL_0ff4ba96_4_k_cu_560d6ee0_2238374cuda3std6ranges3__45__cpo8distanceE,@object
	.size		_ZN41_INTERNAL_0ff4ba96_4_k_cu_560d6ee0_2238374cuda3std6ranges3__45__cpo8distanceE,(_ZN41_INTERNAL_0ff4ba96_4_k_cu_560d6ee0_2238376thrust24THRUST_300001_SM_1000_NS12placeholders3_10E - _ZN41_INTERNAL_0ff4ba96_4_k_cu_560d6ee0_2238374cuda3std6ranges3__45__cpo8distanceE)
_ZN41_INTERNAL_0ff4ba96_4_k_cu_560d6ee0_2238374cuda3std6ranges3__45__cpo8distanceE:
	.zero		1
	.type		_ZN41_INTERNAL_0ff4ba96_4_k_cu_560d6ee0_2238376thrust24THRUST_300001_SM_1000_NS12placeholders3_10E,@object
	.size		_ZN41_INTERNAL_0ff4ba96_4_k_cu_560d6ee0_2238376thrust24THRUST_300001_SM_1000_NS12placeholders3_10E,(_ZN41_INTERNAL_0ff4ba96_4_k_cu_560d6ee0_2238374cuda3std3__419piecewise_constructE - _ZN41_INTERNAL_0ff4ba96_4_k_cu_560d6ee0_2238376thrust24THRUST_300001_SM_1000_NS12placeholders3_10E)
_ZN41_INTERNAL_0ff4ba96_4_k_cu_560d6ee0_2238376thrust24THRUST_300001_SM_1000_NS12placeholders3_10E:
	.zero		1
	.type		_ZN41_INTERNAL_0ff4ba96_4_k_cu_560d6ee0_2238374cuda3std3__419piecewise_constructE,@object
	.size		_ZN41_INTERNAL_0ff4ba96_4_k_cu_560d6ee0_2238374cuda3std3__419piecewise_constructE,(_ZN41_INTERNAL_0ff4ba96_4_k_cu_560d6ee0_2238374cuda3std6ranges3__45__cpo5cdataE - _ZN41_INTERNAL_0ff4ba96_4_k_cu_560d6ee0_2238374cuda3std3__419piecewise_constructE)
_ZN41_INTERNAL_0ff4ba96_4_k_cu_560d6ee0_2238374cuda3std3__419piecewise_constructE:
	.zero		1
	.type		_ZN41_INTERNAL_0ff4ba96_4_k_cu_560d6ee0_2238374cuda3std6ranges3__45__cpo5cdataE,@object
	.size		_ZN41_INTERNAL_0ff4ba96_4_k_cu_560d6ee0_2238374cuda3std6ranges3__45__cpo5cdataE,(_ZN41_INTERNAL_0ff4ba96_4_k_cu_560d6ee0_2238376thrust24THRUST_300001_SM_1000_NS12placeholders2_2E - _ZN41_INTERNAL_0ff4ba96_4_k_cu_560d6ee0_2238374cuda3std6ranges3__45__cpo5cdataE)
_ZN41_INTERNAL_0ff4ba96_4_k_cu_560d6ee0_2238374cuda3std6ranges3__45__cpo5cdataE:
	.zero		1
	.type		_ZN41_INTERNAL_0ff4ba96_4_k_cu_560d6ee0_2238376thrust24THRUST_300001_SM_1000_NS12placeholders2_2E,@object
	.size		_ZN41_INTERNAL_0ff4ba96_4_k_cu_560d6ee0_2238376thrust24THRUST_300001_SM_1000_NS12placeholders2_2E,(_ZN41_INTERNAL_0ff4ba96_4_k_cu_560d6ee0_2238374cuda3std3__45__cpo3endE - _ZN41_INTERNAL_0ff4ba96_4_k_cu_560d6ee0_2238376thrust24THRUST_300001_SM_1000_NS12placeholders2_2E)
_ZN41_INTERNAL_0ff4ba96_4_k_cu_560d6ee0_2238376thrust24THRUST_300001_SM_1000_NS12placeholders2_2E:
	.zero		1
	.type		_ZN41_INTERNAL_0ff4ba96_4_k_cu_560d6ee0_2238374cuda3std3__45__cpo3endE,@object
	.size		_ZN41_INTERNAL_0ff4ba96_4_k_cu_560d6ee0_2238374cuda3std3__45__cpo3endE,(_ZN41_INTERNAL_0ff4ba96_4_k_cu_560d6ee0_2238374cuda3std6ranges3__45__cpo3endE - _ZN41_INTERNAL_0ff4ba96_4_k_cu_560d6ee0_2238374cuda3std3__45__cpo3endE)
_ZN41_INTERNAL_0ff4ba96_4_k_cu_560d6ee0_2238374cuda3std3__45__cpo3endE:
	.zero		1
	.type		_ZN41_INTERNAL_0ff4ba96_4_k_cu_560d6ee0_2238374cuda3std6ranges3__45__cpo3endE,@object
	.size		_ZN41_INTERNAL_0ff4ba96_4_k_cu_560d6ee0_2238374cuda3std6ranges3__45__cpo3endE,(_ZN41_INTERNAL_0ff4ba96_4_k_cu_560d6ee0_2238376thrust24THRUST_300001_SM_1000_NS12placeholders2_6E - _ZN41_INTERNAL_0ff4ba96_4_k_cu_560d6ee0_2238374cuda3std6ranges3__45__cpo3endE)
_ZN41_INTERNAL_0ff4ba96_4_k_cu_560d6ee0_2238374cuda3std6ranges3__45__cpo3endE:
	.zero		1
	.type		_ZN41_INTERNAL_0ff4ba96_4_k_cu_560d6ee0_2238376thrust24THRUST_300001_SM_1000_NS12placeholders2_6E,@object
	.size		_ZN41_INTERNAL_0ff4ba96_4_k_cu_560d6ee0_2238376thrust24THRUST_300001_SM_1000_NS12placeholders2_6E,(_ZN41_INTERNAL_0ff4ba96_4_k_cu_560d6ee0_2238374cuda3std3__45__cpo4rendE - _ZN41_INTERNAL_0ff4ba96_4_k_cu_560d6ee0_2238376thrust24THRUST_300001_SM_1000_NS12placeholders2_6E)
_ZN41_INTERNAL_0ff4ba96_4_k_cu_560d6ee0_2238376thrust24THRUST_300001_SM_1000_NS12placeholders2_6E:
	.zero		1
	.type		_ZN41_INTERNAL_0ff4ba96_4_k_cu_560d6ee0_2238374cuda3std3__45__cpo4rendE,@object
	.size		_ZN41_INTERNAL_0ff4ba96_4_k_cu_560d6ee0_2238374cuda3std3__45__cpo4rendE,(_ZN41_INTERNAL_0ff4ba96_4_k_cu_560d6ee0_2238374cuda3std6ranges3__45__cpo9iter_swapE - _ZN41_INTERNAL_0ff4ba96_4_k_cu_560d6ee0_2238374cuda3std3__45__cpo4rendE)
_ZN41_INTERNAL_0ff4ba96_4_k_cu_560d6ee0_2238374cuda3std3__45__cpo4rendE:
	.zero		1
	.type		_ZN41_INTERNAL_0ff4ba96_4_k_cu_560d6ee0_2238374cuda3std6ranges3__45__cpo9iter_swapE,@object
	.size		_ZN41_INTERNAL_0ff4ba96_4_k_cu_560d6ee0_2238374cuda3std6ranges3__45__cpo9iter_swapE,(_ZN41_INTERNAL_0ff4ba96_4_k_cu_560d6ee0_2238374cuda3std3__48unexpectE - _ZN41_INTERNAL_0ff4ba96_4_k_cu_560d6ee0_2238374cuda3std6ranges3__45__cpo9iter_swapE)
_ZN41_INTERNAL_0ff4ba96_4_k_cu_560d6ee0_2238374cuda3std6ranges3__45__cpo9iter_swapE:
	.zero		1
	.type		_ZN41_INTERNAL_0ff4ba96_4_k_cu_560d6ee0_2238374cuda3std3__48unexpectE,@object
	.size		_ZN41_INTERNAL_0ff4ba96_4_k_cu_560d6ee0_2238374cuda3std3__48unexpectE,(_ZN41_INTERNAL_0ff4ba96_4_k_cu_560d6ee0_2238376thrust24THRUST_300001_SM_1000_NS8cuda_cub3parE - _ZN41_INTERNAL_0ff4ba96_4_k_cu_560d6ee0_2238374cuda3std3__48unexpectE)
_ZN41_INTERNAL_0ff4ba96_4_k_cu_560d6ee0_2238374cuda3std3__48unexpectE:
	.zero		1
	.type		_ZN41_INTERNAL_0ff4ba96_4_k_cu_560d6ee0_2238376thrust24THRUST_300001_SM_1000_NS8cuda_cub3parE,@object
	.size		_ZN41_INTERNAL_0ff4ba96_4_k_cu_560d6ee0_2238376thrust24THRUST_300001_SM_1000_NS8cuda_cub3parE,(_ZN41_INTERNAL_0ff4ba96_4_k_cu_560d6ee0_2238376thrust24THRUST_300001_SM_1000_NS12placeholders2_4E - _ZN41_INTERNAL_0ff4ba96_4_k_cu_560d6ee0_2238376thrust24THRUST_300001_SM_1000_NS8cuda_cub3parE)
_ZN41_INTERNAL_0ff4ba96_4_k_cu_560d6ee0_2238376thrust24THRUST_300001_SM_1000_NS8cuda_cub3parE:
	.zero		1
	.type		_ZN41_INTERNAL_0ff4ba96_4_k_cu_560d6ee0_2238376thrust24THRUST_300001_SM_1000_NS12placeholders2_4E,@object
	.size		_ZN41_INTERNAL_0ff4ba96_4_k_cu_560d6ee0_2238376thrust24THRUST_300001_SM_1000_NS12placeholders2_4E,(_ZN41_INTERNAL_0ff4ba96_4_k_cu_560d6ee0_2238374cuda3std3__45__cpo4cendE - _ZN41_INTERNAL_0ff4ba96_4_k_cu_560d6ee0_2238376thrust24THRUST_300001_SM_1000_NS12placeholders2_4E)
_ZN41_INTERNAL_0ff4ba96_4_k_cu_560d6ee0_2238376thrust24THRUST_300001_SM_1000_NS12placeholders2_4E:
	.zero		1
	.type		_ZN41_INTERNAL_0ff4ba96_4_k_cu_560d6ee0_2238374cuda3std3__45__cpo4cendE,@object
	.size		_ZN41_INTERNAL_0ff4ba96_4_k_cu_560d6ee0_2238374cuda3std3__45__cpo4cendE,(_ZN41_INTERNAL_0ff4ba96_4_k_cu_560d6ee0_2238374cuda3std6ranges3__45__cpo4cendE - _ZN41_INTERNAL_0ff4ba96_4_k_cu_560d6ee0_2238374cuda3std3__45__cpo4cendE)
_ZN41_INTERNAL_0ff4ba96_4_k_cu_560d6ee0_2238374cuda3std3__45__cpo4cendE:
	.zero		1
	.type		_ZN41_INTERNAL_0ff4ba96_4_k_cu_560d6ee0_2238374cuda3std6ranges3__45__cpo4cendE,@object
	.size		_ZN41_INTERNAL_0ff4ba96_4_k_cu_560d6ee0_2238374cuda3std6ranges3__45__cpo4cendE,(_ZN41_INTERNAL_0ff4ba96_4_k_cu_560d6ee0_2238374cuda3std3__420unreachable_sentinelE - _ZN41_INTERNAL_0ff4ba96_4_k_cu_560d6ee0_2238374cuda3std6ranges3__45__cpo4cendE)
_ZN41_INTERNAL_0ff4ba96_4_k_cu_560d6ee0_2238374cuda3std6ranges3__45__cpo4cendE:
	.zero		1
	.type		_ZN41_INTERNAL_0ff4ba96_4_k_cu_560d6ee0_2238374cuda3std3__420unreachable_sentinelE,@object
	.size		_ZN41_INTERNAL_0ff4ba96_4_k_cu_560d6ee0_2238374cuda3std3__420unreachable_sentinelE,(_ZN41_INTERNAL_0ff4ba96_4_k_cu_560d6ee0_2238374cuda3std6ranges3__45__cpo5ssizeE - _ZN41_INTERNAL_0ff4ba96_4_k_cu_560d6ee0_2238374cuda3std3__420unreachable_sentinelE)
_ZN41_INTERNAL_0ff4ba96_4_k_cu_560d6ee0_2238374cuda3std3__420unreachable_sentinelE:
	.zero		1
	.type		_ZN41_INTERNAL_0ff4ba96_4_k_cu_560d6ee0_2238374cuda3std6ranges3__45__cpo5ssizeE,@object
	.size		_ZN41_INTERNAL_0ff4ba96_4_k_cu_560d6ee0_2238374cuda3std6ranges3__45__cpo5ssizeE,(_ZN41_INTERNAL_0ff4ba96_4_k_cu_560d6ee0_2238376thrust24THRUST_300001_SM_1000_NS12placeholders2_8E - _ZN41_INTERNAL_0ff4ba96_4_k_cu_560d6ee0_2238374cuda3std6ranges3__45__cpo5ssizeE)
_ZN41_INTERNAL_0ff4ba96_4_k_cu_560d6ee0_2238374cuda3std6ranges3__45__cpo5ssizeE:
	.zero		1
	.type		_ZN41_INTERNAL_0ff4ba96_4_k_cu_560d6ee0_2238376thrust24THRUST_300001_SM_1000_NS12placeholders2_8E,@object
	.size		_ZN41_INTERNAL_0ff4ba96_4_k_cu_560d6ee0_2238376thrust24THRUST_300001_SM_1000_NS12placeholders2_8E,(_ZN41_INTERNAL_0ff4ba96_4_k_cu_560d6ee0_2238374cuda3std3__45__cpo5crendE - _ZN41_INTERNAL_0ff4ba96_4_k_cu_560d6ee0_2238376thrust24THRUST_300001_SM_1000_NS12placeholders2_8E)
_ZN41_INTERNAL_0ff4ba96_4_k_cu_560d6ee0_2238376thrust24THRUST_300001_SM_1000_NS12placeholders2_8E:
	.zero		1
	.type		_ZN41_INTERNAL_0ff4ba96_4_k_cu_560d6ee0_2238374cuda3std3__45__cpo5crendE,@object
	.size		_ZN41_INTERNAL_0ff4ba96_4_k_cu_560d6ee0_2238374cuda3std3__45__cpo5crendE,(_ZN41_INTERNAL_0ff4ba96_4_k_cu_560d6ee0_2238374cuda3std6ranges3__45__cpo4prevE - _ZN41_INTERNAL_0ff4ba96_4_k_cu_560d6ee0_2238374cuda3std3__45__cpo5crendE)
_ZN41_INTERNAL_0ff4ba96_4_k_cu_560d6ee0_2238374cuda3std3__45__cpo5crendE:
	.zero		1
	.type		_ZN41_INTERNAL_0ff4ba96_4_k_cu_560d6ee0_2238374cuda3std6ranges3__45__cpo4prevE,@object
	.size		_ZN41_INTERNAL_0ff4ba96_4_k_cu_560d6ee0_2238374cuda3std6ranges3__45__cpo4prevE,(_ZN41_INTERNAL_0ff4ba96_4_k_cu_560d6ee0_2238374cuda3std6ranges3__45__cpo9iter_moveE - _ZN41_INTERNAL_0ff4ba96_4_k_cu_560d6ee0_2238374cuda3std6ranges3__45__cpo4prevE)
_ZN41_INTERNAL_0ff4ba96_4_k_cu_560d6ee0_2238374cuda3std6ranges3__45__cpo4prevE:
	.zero		1
	.type		_ZN41_INTERNAL_0ff4ba96_4_k_cu_560d6ee0_2238374cuda3std6ranges3__45__cpo9iter_moveE,@object
	.size		_ZN41_INTERNAL_0ff4ba96_4_k_cu_560d6ee0_2238374cuda3std6ranges3__45__cpo9iter_moveE,(_ZN41_INTERNAL_0ff4ba96_4_k_cu_560d6ee0_2238376thrust24THRUST_300001_SM_1000_NS6system6detail10sequential3seqE - _ZN41_INTERNAL_0ff4ba96_4_k_cu_560d6ee0_2238374cuda3std6ranges3__45__cpo9iter_moveE)
_ZN41_INTERNAL_0ff4ba96_4_k_cu_560d6ee0_2238374cuda3std6ranges3__45__cpo9iter_moveE:
	.zero		1
	.type		_ZN41_INTERNAL_0ff4ba96_4_k_cu_560d6ee0_2238376thrust24THRUST_300001_SM_1000_NS6system6detail10sequential3seqE,@object
	.size		_ZN41_INTERNAL_0ff4ba96_4_k_cu_560d6ee0_2238376thrust24THRUST_300001_SM_1000_NS6system6detail10sequential3seqE,(.L_31 - _ZN41_INTERNAL_0ff4ba96_4_k_cu_560d6ee0_2238376thrust24THRUST_300001_SM_1000_NS6system6detail10sequential3seqE)
_ZN41_INTERNAL_0ff4ba96_4_k_cu_560d6ee0_2238376thrust24THRUST_300001_SM_1000_NS6system6detail10sequential3seqE:
	.zero		1
.L_31:


//--------------------- .nv.constant0._ZN3cub18CUB_300001_SM_10006detail11EmptyKernelIvEEvv --------------------------
	.section	.nv.constant0._ZN3cub18CUB_300001_SM_10006detail11EmptyKernelIvEEvv,"a",@progbits
	.sectionflags	@""
	.align	4
.nv.constant0._ZN3cub18CUB_300001_SM_10006detail11EmptyKernelIvEEvv:
	.zero		896


//--------------------- SYMBOLS --------------------------

	.type		.nv.reservedSmem.offset0,@object
	.size		.nv.reservedSmem.offset0,0x4
